	.headerflags	@"EF_CUDA_TEXMODE_UNIFIED EF_CUDA_64BIT_ADDRESS EF_CUDA_ACCELERATORS EF_CUDA_SM90 EF_CUDA_VIRTUAL_SM(EF_CUDA_SM90)"
	.elftype	@"ET_EXEC"


//--------------------- .nv.info                  --------------------------
	.section	.nv.info,"",@"SHT_CUDA_INFO"
	.align	4


	//----- nvinfo : EIATTR_REGCOUNT
	.align		4
        /*0000*/ 	.byte	0x04, 0x2f
        /*0002*/ 	.short	(.L_1 - .L_0)
	.align		4
.L_0:
        /*0004*/ 	.word	index@(triton_poi_fused_convolution_hardtanh_hardtanh_backward_23)
        /*0008*/ 	.word	0x00000020


	//----- nvinfo : EIATTR_MIN_STACK_SIZE
	.align		4
.L_1:
        /*000c*/ 	.byte	0x04, 0x12
        /*000e*/ 	.short	(.L_3 - .L_2)
	.align		4
.L_2:
        /*0010*/ 	.word	index@(triton_poi_fused_convolution_hardtanh_hardtanh_backward_23)
        /*0014*/ 	.word	0x00000000


	//----- nvinfo : EIATTR_FRAME_SIZE
	.align		4
.L_3:
        /*0018*/ 	.byte	0x04, 0x11
        /*001a*/ 	.short	(.L_5 - .L_4)
	.align		4
.L_4:
        /*001c*/ 	.word	index@(triton_poi_fused_convolution_hardtanh_hardtanh_backward_23)
        /*0020*/ 	.word	0x00000000


	//----- nvinfo : EIATTR_MIN_STACK_SIZE
	.align		4
.L_5:
        /*0024*/ 	.byte	0x04, 0x12
        /*0026*/ 	.short	(.L_7 - .L_6)
	.align		4
.L_6:
        /*0028*/ 	.word	index@(triton_poi_fused_convolution_hardtanh_hardtanh_backward_23)
        /*002c*/ 	.word	0x00000000
.L_7:


//--------------------- .nv.info.triton_poi_fused_convolution_hardtanh_hardtanh_backward_23 --------------------------
	.section	.nv.info.triton_poi_fused_convolution_hardtanh_hardtanh_backward_23,"",@"SHT_CUDA_INFO"
	.sectionflags	@""
	.align	4


	//----- nvinfo : EIATTR_CUDA_API_VERSION
	.align		4
        /*0000*/ 	.byte	0x04, 0x37
        /*0002*/ 	.short	(.L_9 - .L_8)
.L_8:
        /*0004*/ 	.word	0x0000007c


	//----- nvinfo : EIATTR_KPARAM_INFO
	.align		4
.L_9:
        /*0008*/ 	.byte	0x04, 0x17
        /*000a*/ 	.short	(.L_11 - .L_10)
.L_10:
        /*000c*/ 	.word	0x00000000
        /*0010*/ 	.short	0x0004
        /*0012*/ 	.short	0x0020
        /*0014*/ 	.byte	0x00, 0xf0, 0x11, 0x00


	//----- nvinfo : EIATTR_KPARAM_INFO
	.align		4
.L_11:
        /*0018*/ 	.byte	0x04, 0x17
        /*001a*/ 	.short	(.L_13 - .L_12)
.L_12:
        /*001c*/ 	.word	0x00000000
        /*0020*/ 	.short	0x0003
        /*0022*/ 	.short	0x0018
        /*0024*/ 	.byte	0x00, 0xf4, 0x21, 0x00


	//----- nvinfo : EIATTR_KPARAM_INFO
	.align		4
.L_13:
        /*0028*/ 	.byte	0x04, 0x17
        /*002a*/ 	.short	(.L_15 - .L_14)
.L_14:
        /*002c*/ 	.word	0x00000000
        /*0030*/ 	.short	0x0002
        /*0032*/ 	.short	0x0010
        /*0034*/ 	.byte	0x00, 0xf4, 0x21, 0x00


	//----- nvinfo : EIATTR_KPARAM_INFO
	.align		4
.L_15:
        /*0038*/ 	.byte	0x04, 0x17
        /*003a*/ 	.short	(.L_17 - .L_16)
.L_16:
        /*003c*/ 	.word	0x00000000
        /*0040*/ 	.short	0x0001
        /*0042*/ 	.short	0x0008
        /*0044*/ 	.byte	0x00, 0xf4, 0x21, 0x00


	//----- nvinfo : EIATTR_KPARAM_INFO
	.align		4
.L_17:
        /*0048*/ 	.byte	0x04, 0x17
        /*004a*/ 	.short	(.L_19 - .L_18)
.L_18:
        /*004c*/ 	.word	0x00000000
        /*0050*/ 	.short	0x0000
        /*0052*/ 	.short	0x0000
        /*0054*/ 	.byte	0x00, 0xf4, 0x21, 0x00


	//----- nvinfo : EIATTR_SPARSE_MMA_MASK
	.align		4
.L_19:
        /*0058*/ 	.byte	0x03, 0x50
        /*005a*/ 	.short	0x0000


	//----- nvinfo : EIATTR_MAXREG_COUNT
	.align		4
        /*005c*/ 	.byte	0x03, 0x1b
        /*005e*/ 	.short	0x00ff


	//----- nvinfo : EIATTR_EXIT_INSTR_OFFSETS
	.align		4
        /*0060*/ 	.byte	0x04, 0x1c
        /*0062*/ 	.short	(.L_21 - .L_20)


	//   ....[0]....
.L_20:
        /*0064*/ 	.word	0x00000890


	//   ....[1]....
        /*0068*/ 	.word	0x000008b0


	//----- nvinfo : EIATTR_REQNTID
	.align		4
.L_21:
        /*006c*/ 	.byte	0x04, 0x10
        /*006e*/ 	.short	(.L_23 - .L_22)
.L_22:
        /*0070*/ 	.word	0x00000080
        /*0074*/ 	.word	0x00000001
        /*0078*/ 	.word	0x00000001


	//----- nvinfo : EIATTR_CBANK_PARAM_SIZE
	.align		4
.L_23:
        /*007c*/ 	.byte	0x03, 0x19
        /*007e*/ 	.short	0x0024


	//----- nvinfo : EIATTR_PARAM_CBANK
	.align		4
        /*0080*/ 	.byte	0x04, 0x0a
        /*0082*/ 	.short	(.L_25 - .L_24)
	.align		4
.L_24:
        /*0084*/ 	.word	index@(.nv.constant0.triton_poi_fused_convolution_hardtanh_hardtanh_backward_23)
        /*0088*/ 	.short	0x0210
        /*008a*/ 	.short	0x0024


	//----- nvinfo : EIATTR_SW_WAR
	.align		4
.L_25:
        /*008c*/ 	.byte	0x04, 0x36
        /*008e*/ 	.short	(.L_27 - .L_26)
.L_26:
        /*0090*/ 	.word	0x00000008
.L_27:


//--------------------- .nv.callgraph             --------------------------
	.section	.nv.callgraph,"",@"SHT_CUDA_CALLGRAPH"
	.align	4
	.sectionentsize	8
	.align		4
        /*0000*/ 	.word	0x00000000
	.align		4
        /*0004*/ 	.word	0xffffffff
	.align		4
        /*0008*/ 	.word	0x00000000
	.align		4
        /*000c*/ 	.word	0xfffffffe
	.align		4
        /*0010*/ 	.word	0x00000000
	.align		4
        /*0014*/ 	.word	0xfffffffd
	.align		4
        /*0018*/ 	.word	0x00000000
	.align		4
        /*001c*/ 	.word	0xfffffffc


//--------------------- .text.triton_poi_fused_convolution_hardtanh_hardtanh_backward_23 --------------------------
	.section	.text.triton_poi_fused_convolution_hardtanh_hardtanh_backward_23,"ax",@progbits
	.sectionflags	@"SHF_BARRIERS=1"
	.align	128
        .global         triton_poi_fused_convolution_hardtanh_hardtanh_backward_23
        .type           triton_poi_fused_convolution_hardtanh_hardtanh_backward_23,@function
        .size           triton_poi_fused_convolution_hardtanh_hardtanh_backward_23,(.L_x_1 - triton_poi_fused_convolution_hardtanh_hardtanh_backward_23)
        .other          triton_poi_fused_convolution_hardtanh_hardtanh_backward_23,@"STO_CUDA_ENTRY STV_DEFAULT"
triton_poi_fused_convolution_hardtanh_hardtanh_backward_23:
.text.triton_poi_fused_convolution_hardtanh_hardtanh_backward_23:
[----:B------:R-:W0:Y:S02]  /*0000*/  LDC R1, c[0x0][0x28] ;  /* 0x00000a00ff017b82 */ /* 0x000e240000000800 */
[----:B------:R-:W1:Y:S01]  /*0010*/  S2R R3, SR_TID.X ;  /* 0x0000000000037919 */ /* 0x000e620000002100 */
[----:B------:R-:W2:Y:S01]  /*0020*/  LDC.64 R24, c[0x0][0x210] ;  /* 0x00008400ff187b82 */ /* 0x000ea20000000a00 */
[----:B------:R-:W-:Y:S02]  /*0030*/  CS2R R4, SRZ ;  /* 0x0000000000047805 */ /* 0x000fe4000001ff00 */
[----:B------:R-:W-:Y:S01]  /*0040*/  CS2R R10, SRZ ;  /* 0x00000000000a7805 */ /* 0x000fe2000001ff00 */
[----:B------:R-:W3:Y:S01]  /*0050*/  S2R R2, SR_CTAID.X ;  /* 0x0000000000027919 */ /* 0x000ee20000002500 */
[----:B------:R-:W-:-:S03]  /*0060*/  ULDC.64 UR6, c[0x0][0x208] ;  /* 0x0000820000067ab9 */ /* 0x000fc60000000a00 */
[----:B------:R-:W4:Y:S01]  /*0070*/  LDC.64 R12, c[0x0][0x218] ;  /* 0x00008600ff0c7b82 */ /* 0x000f220000000a00 */
[----:B-1----:R-:W-:Y:S02]  /*0080*/  IMAD.SHL.U32 R0, R3, 0x8, RZ ;  /* 0x0000000803007824 */ /* 0x002fe400078e00ff */
[----:B---3--:R-:W-:Y:S01]  /*0090*/  IMAD.SHL.U32 R21, R2, 0x400, RZ ;  /* 0x0000040002157824 */ /* 0x008fe200078e00ff */
[----:B------:R-:W-:Y:S02]  /*00a0*/  SHF.R.S32.HI R17, RZ, 0x15, R2 ;  /* 0x00000015ff117819 */ /* 0x000fe40000011402 */
[----:B------:R-:W-:Y:S02]  /*00b0*/  LOP3.LUT R0, R0, 0x3f8, RZ, 0xc0, !PT ;  /* 0x000003f800007812 */ /* 0x000fe400078ec0ff */
[----:B------:R-:W-:Y:S02]  /*00c0*/  SGXT R17, R17, 0x1 ;  /* 0x000000011111781a */ /* 0x000fe40000000200 */
[----:B------:R-:W-:-:S04]  /*00d0*/  LOP3.LUT R2, R21, R0, RZ, 0xfc, !PT ;  /* 0x0000000015027212 */ /* 0x000fc800078efcff */
[----:B------:R-:W-:Y:S01]  /*00e0*/  LEA.HI R6, R17, R2, RZ, 0x6 ;  /* 0x0000000211067211 */ /* 0x000fe200078f30ff */
[C---:B--2---:R-:W-:Y:S01]  /*00f0*/  IMAD.WIDE R24, R2.reuse, 0x4, R24 ;  /* 0x0000000402187825 */ /* 0x044fe200078e0218 */
[----:B------:R-:W-:Y:S02]  /*0100*/  ISETP.GE.AND P0, PT, R2, 0x3c100, PT ;  /* 0x0003c1000200780c */ /* 0x000fe40003f06270 */
[----:B------:R-:W-:Y:S02]  /*0110*/  LOP3.LUT R9, R6, 0xffffffc0, RZ, 0xc0, !PT ;  /* 0xffffffc006097812 */ /* 0x000fe400078ec0ff */
[----:B------:R-:W-:-:S03]  /*0120*/  CS2R R6, SRZ ;  /* 0x0000000000067805 */ /* 0x000fc6000001ff00 */
[----:B------:R-:W-:Y:S01]  /*0130*/  IMAD.IADD R15, R2, 0x1, -R9 ;  /* 0x00000001020f7824 */ /* 0x000fe200078e0a09 */
[----:B------:R-:W-:-:S03]  /*0140*/  CS2R R8, SRZ ;  /* 0x0000000000087805 */ /* 0x000fc6000001ff00 */
[----:B----4-:R-:W-:-:S03]  /*0150*/  IMAD.WIDE R14, R15, 0x4, R12 ;  /* 0x000000040f0e7825 */ /* 0x010fc600078e020c */
[----:B------:R-:W2:Y:S04]  /*0160*/  @!P0 LDG.E.128 R8, desc[UR6][R24.64] ;  /* 0x0000000618088981 */ /* 0x000ea8000c1e1d00 */
[----:B------:R1:W2:Y:S01]  /*0170*/  @!P0 LDG.E.EL.128 R4, desc[UR6][R14.64] ;  /* 0x000000060e048981 */ /* 0x0002a2000c2e1d00 */
[----:B------:R-:W-:Y:S02]  /*0180*/  LOP3.LUT R16, R21, 0x4, R0, 0xfe, !PT ;  /* 0x0000000415107812 */ /* 0x000fe400078efe00 */
[----:B------:R-:W-:Y:S02]  /*0190*/  CS2R R18, SRZ ;  /* 0x0000000000127805 */ /* 0x000fe4000001ff00 */
[----:B------:R-:W-:-:S04]  /*01a0*/  LEA.HI R17, R17, R16, RZ, 0x6 ;  /* 0x0000001011117211 */ /* 0x000fc800078f30ff */
[----:B------:R-:W-:Y:S02]  /*01b0*/  LOP3.LUT R17, R17, 0xffffffc0, RZ, 0xc0, !PT ;  /* 0xffffffc011117812 */ /* 0x000fe400078ec0ff */
[----:B-1----:R-:W-:-:S03]  /*01c0*/  CS2R R14, SRZ ;  /* 0x00000000000e7805 */ /* 0x002fc6000001ff00 */
[----:B------:R-:W-:-:S04]  /*01d0*/  IMAD.IADD R17, R16, 0x1, -R17 ;  /* 0x0000000110117824 */ /* 0x000fc800078e0a11 */
[----:B------:R-:W-:Y:S01]  /*01e0*/  IMAD.WIDE R28, R17, 0x4, R12 ;  /* 0x00000004111c7825 */ /* 0x000fe200078e020c */
[----:B------:R-:W-:Y:S02]  /*01f0*/  CS2R R16, SRZ ;  /* 0x0000000000107805 */ /* 0x000fe4000001ff00 */
[----:B------:R-:W-:-:S04]  /*0200*/  CS2R R12, SRZ ;  /* 0x00000000000c7805 */ /* 0x000fc8000001ff00 */
[----:B------:R-:W3:Y:S04]  /*0210*/  @!P0 LDG.E.128 R16, desc[UR6][R24.64+0x10] ;  /* 0x0000100618108981 */ /* 0x000ee8000c1e1d00 */
[----:B------:R1:W3:Y:S01]  /*0220*/  @!P0 LDG.E.EL.128 R12, desc[UR6][R28.64] ;  /* 0x000000061c0c8981 */ /* 0x0002e2000c2e1d00 */
[----:B------:R-:W-:Y:S01]  /*0230*/  P2R R20, PR, RZ, 0x1 ;  /* 0x00000001ff147803 */ /* 0x000fe20000000000 */
[----:B------:R-:W4:Y:S01]  /*0240*/  S2UR UR5, SR_CgaCtaId ;  /* 0x00000000000579c3 */ /* 0x000f220000008800 */
[----:B------:R-:W-:Y:S02]  /*0250*/  UMOV UR4, 0x400 ;  /* 0x0000040000047882 */ /* 0x000fe40000000000 */
[----:B----4-:R-:W-:Y:S01]  /*0260*/  UPRMT UR4, UR5, 0x654, UR4 ;  /* 0x0000065405047896 */ /* 0x010fe20008000004 */
[----:B--2---:R-:W-:Y:S01]  /*0270*/  FADD R22, R4, R8 ;  /* 0x0000000804167221 */ /* 0x004fe20000000000 */
[----:B------:R-:W-:-:S04]  /*0280*/  FADD R23, R5, R9 ;  /* 0x0000000905177221 */ /* 0x000fc80000000000 */
[----:B------:R-:W-:-:S04]  /*0290*/  FSETP.GTU.AND P1, PT, R22, RZ, PT ;  /* 0x000000ff1600720b */ /* 0x000fc80003f2c000 */
[----:B------:R-:W-:Y:S01]  /*02a0*/  FSEL R4, R22, RZ, P1 ;  /* 0x000000ff16047208 */ /* 0x000fe20000800000 */
[----:B------:R-:W-:Y:S01]  /*02b0*/  FADD R27, R6, R10 ;  /* 0x0000000a061b7221 */ /* 0x000fe20000000000 */
[C---:B------:R-:W-:Y:S02]  /*02c0*/  FSETP.GTU.AND P5, PT, R23.reuse, RZ, PT ;  /* 0x000000ff1700720b */ /* 0x040fe40003fac000 */
[----:B------:R-:W-:Y:S02]  /*02d0*/  FSETP.GEU.AND P3, PT, R4, 6, PT ;  /* 0x40c000000400780b */ /* 0x000fe40003f6e000 */
[----:B------:R-:W-:Y:S02]  /*02e0*/  FSEL R5, R23, RZ, P5 ;  /* 0x000000ff17057208 */ /* 0x000fe40002800000 */
[----:B------:R-:W-:Y:S02]  /*02f0*/  FSETP.GTU.AND P0, PT, R27, RZ, PT ;  /* 0x000000ff1b00720b */ /* 0x000fe40003f0c000 */
[----:B------:R-:W-:-:S02]  /*0300*/  FSETP.GEU.AND P2, PT, R5, 6, PT ;  /* 0x40c000000500780b */ /* 0x000fc40003f4e000 */
[C---:B------:R-:W-:Y:S02]  /*0310*/  FSETP.NAN.AND P1, PT, R4.reuse, R4, PT ;  /* 0x000000040400720b */ /* 0x040fe40003f28000 */
[----:B------:R-:W-:Y:S01]  /*0320*/  FSEL R6, R27, RZ, P0 ;  /* 0x000000ff1b067208 */ /* 0x000fe20000000000 */
[----:B-1----:R-:W-:Y:S02]  /*0330*/  FADD R29, R7, R11 ;  /* 0x0000000b071d7221 */ /* 0x002fe40000000000 */
[----:B------:R-:W-:Y:S02]  /*0340*/  @P3 SEL R4, R4, 0x40c00000, P1 ;  /* 0x40c0000004043807 */ /* 0x000fe40000800000 */
[----:B------:R-:W-:Y:S02]  /*0350*/  FSETP.GEU.AND P1, PT, R6, 6, PT ;  /* 0x40c000000600780b */ /* 0x000fe40003f2e000 */
[----:B------:R-:W-:Y:S02]  /*0360*/  FSETP.NAN.AND P3, PT, R5, R5, PT ;  /* 0x000000050500720b */ /* 0x000fe40003f68000 */
[----:B------:R-:W-:-:S02]  /*0370*/  FSETP.GTU.AND P0, PT, R29, RZ, PT ;  /* 0x000000ff1d00720b */ /* 0x000fc40003f0c000 */
[----:B------:R-:W-:Y:S02]  /*0380*/  @P2 SEL R5, R5, 0x40c00000, P3 ;  /* 0x40c0000005052807 */ /* 0x000fe40001800000 */
[----:B------:R-:W-:Y:S02]  /*0390*/  FSETP.NAN.AND P2, PT, R6, R6, PT ;  /* 0x000000060600720b */ /* 0x000fe40003f48000 */
[----:B------:R-:W-:Y:S01]  /*03a0*/  FSEL R7, R29, RZ, P0 ;  /* 0x000000ff1d077208 */ /* 0x000fe20000000000 */
[----:B---3--:R-:W-:Y:S02]  /*03b0*/  FADD R24, R12, R16 ;  /* 0x000000100c187221 */ /* 0x008fe40000000000 */
[----:B------:R-:W-:Y:S02]  /*03c0*/  @P1 SEL R6, R6, 0x40c00000, P2 ;  /* 0x40c0000006061807 */ /* 0x000fe40001000000 */
[----:B------:R-:W-:Y:S02]  /*03d0*/  FSETP.GEU.AND P2, PT, R7, 6, PT ;  /* 0x40c000000700780b */ /* 0x000fe40003f4e000 */
[----:B------:R-:W-:-:S02]  /*03e0*/  FSETP.GTU.AND P4, PT, R24, RZ, PT ;  /* 0x000000ff1800720b */ /* 0x000fc40003f8c000 */
[----:B------:R-:W-:Y:S02]  /*03f0*/  FSETP.NAN.AND P1, PT, R7, R7, PT ;  /* 0x000000070700720b */ /* 0x000fe40003f28000 */
[----:B------:R-:W-:-:S07]  /*0400*/  FSEL R8, R24, RZ, P4 ;  /* 0x000000ff18087208 */ /* 0x000fce0002000000 */
[----:B------:R-:W-:Y:S02]  /*0410*/  @P2 SEL R7, R7, 0x40c00000, P1 ;  /* 0x40c0000007072807 */ /* 0x000fe40000800000 */
[C---:B------:R-:W-:Y:S01]  /*0420*/  FSETP.GEU.AND P1, PT, R8.reuse, 6, PT ;  /* 0x40c000000800780b */ /* 0x040fe20003f2e000 */
[----:B------:R-:W-:Y:S01]  /*0430*/  FADD R25, R13, R17 ;  /* 0x000000110d197221 */ /* 0x000fe20000000000 */
[----:B------:R-:W-:-:S11]  /*0440*/  FSETP.NAN.AND P2, PT, R8, R8, PT ;  /* 0x000000080800720b */ /* 0x000fd60003f48000 */
[----:B------:R-:W-:Y:S02]  /*0450*/  @P1 SEL R8, R8, 0x40c00000, P2 ;  /* 0x40c0000008081807 */ /* 0x000fe40001000000 */
[----:B------:R-:W-:-:S04]  /*0460*/  FSETP.GTU.AND P1, PT, R25, RZ, PT ;  /* 0x000000ff1900720b */ /* 0x000fc80003f2c000 */
[----:B------:R-:W-:-:S04]  /*0470*/  FSEL R9, R25, RZ, P1 ;  /* 0x000000ff19097208 */ /* 0x000fc80000800000 */
        /* <DEDUP_REMOVED lines=12> */
[C---:B------:R-:W-:Y:S02]  /*0540*/  FSETP.GEU.AND P6, PT, R11.reuse, 6, PT ;  /* 0x40c000000b00780b */ /* 0x040fe40003fce000 */
[----:B------:R-:W-:-:S11]  /*0550*/  FSETP.NAN.AND P0, PT, R11, R11, PT ;  /* 0x0000000b0b00720b */ /* 0x000fd60003f08000 */
[----:B------:R-:W-:Y:S02]  /*0560*/  @P6 SEL R11, R11, 0x40c00000, P0 ;  /* 0x40c000000b0b6807 */ /* 0x000fe40000000000 */
[----:B------:R-:W-:Y:S01]  /*0570*/  ISETP.NE.AND P0, PT, R20, RZ, PT ;  /* 0x000000ff1400720c */ /* 0x000fe20003f05270 */
[----:B------:R-:W-:Y:S01]  /*0580*/  IMAD.SHL.U32 R20, R3, 0x4, RZ ;  /* 0x0000000403147824 */ /* 0x000fe200078e00ff */
[----:B------:R-:W-:-:S05]  /*0590*/  LEA R3, R0, UR4, 0x2 ;  /* 0x0000000400037c11 */ /* 0x000fca000f8e10ff */
[----:B------:R1:W-:Y:S04]  /*05a0*/  STS.128 [R3], R4 ;  /* 0x0000000403007388 */ /* 0x0003e80000000c00 */
[----:B------:R2:W-:Y:S01]  /*05b0*/  STS.128 [R3+0x10], R8 ;  /* 0x0000100803007388 */ /* 0x0005e20000000c00 */
[----:B------:R-:W-:-:S04]  /*05c0*/  LOP3.LUT R20, R20, 0x1fc, RZ, 0xc0, !PT ;  /* 0x000001fc14147812 */ /* 0x000fc800078ec0ff */
[----:B------:R-:W-:Y:S01]  /*05d0*/  LEA R16, R20, UR4, 0x2 ;  /* 0x0000000414107c11 */ /* 0x000fe2000f8e10ff */
[----:B------:R-:W-:Y:S01]  /*05e0*/  BAR.SYNC.DEFER_BLOCKING 0x0 ;  /* 0x0000000000007b1d */ /* 0x000fe20000010000 */
[----:B------:R-:W-:-:S04]  /*05f0*/  FSETP.GTU.AND P6, PT, R29, RZ, PT ;  /* 0x000000ff1d00720b */ /* 0x000fc80003fcc000 */
[----:B------:R-:W-:-:S03]  /*0600*/  FSETP.GE.OR P6, PT, R29, 6, !P6 ;  /* 0x40c000001d00780b */ /* 0x000fc600077c6400 */
[----:B-1----:R-:W1:Y:S01]  /*0610*/  LDC.64 R4, c[0x0][0x220] ;  /* 0x00008800ff047b82 */ /* 0x002e620000000a00 */
[----:B------:R-:W-:Y:S01]  /*0620*/  FSETP.GE.OR P5, PT, R23, 6, !P5 ;  /* 0x40c000001700780b */ /* 0x000fe20006fa6400 */
[----:B------:R-:W-:Y:S01]  /*0630*/  ULDC.64 UR4, c[0x0][0x220] ;  /* 0x0000880000047ab9 */ /* 0x000fe20000000a00 */
[----:B------:R-:W-:Y:S02]  /*0640*/  SEL R29, RZ, 0x1, !P6 ;  /* 0x00000001ff1d7807 */ /* 0x000fe40007000000 */
[C---:B------:R-:W-:Y:S01]  /*0650*/  FSETP.GTU.AND P6, PT, R27.reuse, RZ, PT ;  /* 0x000000ff1b00720b */ /* 0x040fe20003fcc000 */
[----:B------:R-:W3:Y:S04]  /*0660*/  LDS.128 R12, [R16] ;  /* 0x00000000100c7984 */ /* 0x000ee80000000c00 */
[----:B------:R-:W4:Y:S01]  /*0670*/  LDS.128 R16, [R16+0x800] ;  /* 0x0008000010107984 */ /* 0x000f220000000c00 */
[----:B------:R-:W-:-:S04]  /*0680*/  FSETP.GE.OR P6, PT, R27, 6, !P6 ;  /* 0x40c000001b00780b */ /* 0x000fc800077c6400 */
[----:B------:R-:W-:Y:S02]  /*0690*/  SEL R27, RZ, 0x1, !P6 ;  /* 0x00000001ff1b7807 */ /* 0x000fe40007000000 */
[----:B------:R-:W-:-:S04]  /*06a0*/  FSETP.GTU.AND P6, PT, R22, RZ, PT ;  /* 0x000000ff1600720b */ /* 0x000fc80003fcc000 */
[----:B------:R-:W-:Y:S02]  /*06b0*/  FSETP.GE.OR P6, PT, R22, 6, !P6 ;  /* 0x40c000001600780b */ /* 0x000fe400077c6400 */
[----:B--2---:R-:W-:Y:S02]  /*06c0*/  LOP3.LUT R3, R21, R20, RZ, 0xfc, !PT ;  /* 0x0000001415037212 */ /* 0x004fe400078efcff */
[----:B------:R-:W-:Y:S02]  /*06d0*/  LOP3.LUT R0, R21, 0x200, R20, 0xfe, !PT ;  /* 0x0000020015007812 */ /* 0x000fe400078efe14 */
[----:B------:R-:W-:Y:S02]  /*06e0*/  SEL R23, RZ, 0x1, !P6 ;  /* 0x00000001ff177807 */ /* 0x000fe40007000000 */
[----:B------:R-:W-:Y:S02]  /*06f0*/  FSETP.GE.OR P6, PT, R28, 6, !P2 ;  /* 0x40c000001c00780b */ /* 0x000fe400057c6400 */
[----:B------:R-:W-:-:S02]  /*0700*/  SEL R22, RZ, 0x1, !P5 ;  /* 0x00000001ff167807 */ /* 0x000fc40006800000 */
[C---:B------:R-:W-:Y:S02]  /*0710*/  ISETP.GE.AND P2, PT, R3.reuse, 0x3c100, PT ;  /* 0x0003c1000300780c */ /* 0x040fe40003f46270 */
[----:B------:R-:W-:Y:S02]  /*0720*/  ISETP.GE.AND P5, PT, R0, 0x3c100, PT ;  /* 0x0003c1000000780c */ /* 0x000fe40003fa6270 */
[----:B------:R-:W-:Y:S02]  /*0730*/  FSETP.GE.OR P3, PT, R26, 6, !P3 ;  /* 0x40c000001a00780b */ /* 0x000fe40005f66400 */
[----:B------:R-:W-:Y:S02]  /*0740*/  SEL R8, RZ, 0x1, !P6 ;  /* 0x00000001ff087807 */ /* 0x000fe40007000000 */
[----:B------:R-:W-:Y:S02]  /*0750*/  SHF.R.S32.HI R10, RZ, 0x1f, R21 ;  /* 0x0000001fff0a7819 */ /* 0x000fe40000011415 */
[----:B------:R-:W-:-:S02]  /*0760*/  LEA R6, P6, R3, UR4, 0x2 ;  /* 0x0000000403067c11 */ /* 0x000fc4000f8c10ff */
[----:B------:R-:W-:Y:S02]  /*0770*/  FSETP.GE.OR P1, PT, R25, 6, !P1 ;  /* 0x40c000001900780b */ /* 0x000fe40004f26400 */
[----:B------:R-:W-:Y:S02]  /*0780*/  FSETP.GE.OR P4, PT, R24, 6, !P4 ;  /* 0x40c000001800780b */ /* 0x000fe40006786400 */
[----:B------:R-:W-:Y:S01]  /*0790*/  SEL R9, RZ, 0x1, !P3 ;  /* 0x00000001ff097807 */ /* 0x000fe20005800000 */
[C---:B-1----:R-:W-:Y:S01]  /*07a0*/  IMAD.WIDE R4, R3.reuse, 0x4, R4 ;  /* 0x0000000403047825 */ /* 0x042fe200078e0204 */
[----:B------:R-:W-:Y:S01]  /*07b0*/  LEA.HI.X R7, R3, UR5, R10, 0x2, P6 ;  /* 0x0000000503077c11 */ /* 0x000fe2000b0f140a */
[----:B------:R-:W-:Y:S01]  /*07c0*/  ULDC.64 UR4, c[0x0][0x228] ;  /* 0x00008a0000047ab9 */ /* 0x000fe20000000a00 */
[----:B------:R-:W-:Y:S02]  /*07d0*/  SEL R10, RZ, 0x1, !P1 ;  /* 0x00000001ff0a7807 */ /* 0x000fe40004800000 */
[----:B------:R-:W-:-:S02]  /*07e0*/  SEL R11, RZ, 0x1, !P4 ;  /* 0x00000001ff0b7807 */ /* 0x000fc40006000000 */
[----:B------:R-:W-:Y:S02]  /*07f0*/  PRMT R3, R9, 0x3340, R8 ;  /* 0x0000334009037816 */ /* 0x000fe40000000008 */
[----:B------:R-:W-:Y:S01]  /*0800*/  IADD3 R8, P1, R2, UR4, RZ ;  /* 0x0000000402087c10 */ /* 0x000fe2000ff3e0ff */
[----:B---3--:R1:W-:Y:S01]  /*0810*/  @!P2 STG.E.128 desc[UR6][R4.64], R12 ;  /* 0x0000000c0400a986 */ /* 0x0083e2000c101d06 */
[----:B------:R-:W-:Y:S02]  /*0820*/  PRMT R27, R27, 0x3340, R29 ;  /* 0x000033401b1b7816 */ /* 0x000fe4000000001d */
[----:B------:R-:W-:Y:S01]  /*0830*/  PRMT R0, R23, 0x3340, R22 ;  /* 0x0000334017007816 */ /* 0x000fe20000000016 */
[----:B----4-:R1:W-:Y:S01]  /*0840*/  @!P5 STG.E.128 desc[UR6][R6.64+0x800], R16 ;  /* 0x000800100600d986 */ /* 0x0103e2000c101d06 */
[----:B------:R-:W-:Y:S02]  /*0850*/  PRMT R10, R11, 0x3340, R10 ;  /* 0x000033400b0a7816 */ /* 0x000fe4000000000a */
[----:B------:R-:W-:-:S02]  /*0860*/  LEA.HI.X.SX32 R9, R2, UR5, 0x1, P1 ;  /* 0x0000000502097c11 */ /* 0x000fc400088f0eff */
[----:B------:R-:W-:Y:S02]  /*0870*/  PRMT R2, R0, 0x5410, R27 ;  /* 0x0000541000027816 */ /* 0x000fe4000000001b */
[----:B------:R-:W-:Y:S01]  /*0880*/  PRMT R3, R10, 0x5410, R3 ;  /* 0x000054100a037816 */ /* 0x000fe20000000003 */
[----:B------:R-:W-:Y:S06]  /*0890*/  @P0 EXIT ;  /* 0x000000000000094d */ /* 0x000fec0003800000 */
[----:B------:R-:W-:Y:S01]  /*08a0*/  STG.E.64 desc[UR6][R8.64], R2 ;  /* 0x0000000208007986 */ /* 0x000fe2000c101b06 */
[----:B------:R-:W-:Y:S05]  /*08b0*/  EXIT ;  /* 0x000000000000794d */ /* 0x000fea0003800000 */
.L_x_0:
[----:B------:R-:W-:-:S00]  /*08c0*/  BRA `(.L_x_0) ;  /* 0xfffffffc00fc7947 */ /* 0x000fc0000383ffff */
[----:B------:R-:W-:-:S00]  /*08d0*/  NOP ;  /* 0x0000000000007918 */ /* 0x000fc00000000000 */
        /* <DEDUP_REMOVED lines=10> */
.L_x_1:


//--------------------- .nv.shared.triton_poi_fused_convolution_hardtanh_hardtanh_backward_23 --------------------------
	.section	.nv.shared.triton_poi_fused_convolution_hardtanh_hardtanh_backward_23,"aw",@nobits
	.sectionflags	@""
	.align	16
	.zero		1024


//--------------------- .nv.constant0.triton_poi_fused_convolution_hardtanh_hardtanh_backward_23 --------------------------
	.section	.nv.constant0.triton_poi_fused_convolution_hardtanh_hardtanh_backward_23,"a",@progbits
	.sectionflags	@""
	.align	4
.nv.constant0.triton_poi_fused_convolution_hardtanh_hardtanh_backward_23:
	.zero		564
